//
// Generated by NVIDIA NVVM Compiler
//
// Compiler Build ID: CL-36424714
// Cuda compilation tools, release 13.0, V13.0.88
// Based on NVVM 20.0.0
//

.version 9.0
.target sm_100
.address_size 64

	// .globl	_Z9holaMundov
.extern .func  (.param .b32 func_retval0) vprintf
(
	.param .b64 vprintf_param_0,
	.param .b64 vprintf_param_1
)
;
.global .align 1 .b8 $str[18] = {104, 111, 108, 97, 32, 100, 101, 115, 100, 101, 32, 107, 101, 114, 110, 101, 108};

.visible .entry _Z9holaMundov()
{
	.reg .b32 	%r<3>;
	.reg .b64 	%rd<3>;

	mov.u64 	%rd1, $str;
	cvta.global.u64 	%rd2, %rd1;
	{ // callseq 0, 0
	.param .b64 param0;
	st.param.b64 	[param0], %rd2;
	.param .b64 param1;
	st.param.b64 	[param1], 0;
	.param .b32 retval0;
	call.uni (retval0), 
	vprintf, 
	(
	param0, 
	param1
	);
	ld.param.b32 	%r1, [retval0];
	} // callseq 0
	ret;

}


// ===== COMPILED SASS (sm_100) =====

	.target	sm_100

	.elftype	@"ET_EXEC"


//--------------------- .note.nv.tkinfo           --------------------------
	.section	.note.nv.tkinfo,"",@"SHT_NOTE"
	.sectionflags	@"SHF_NOTE_NV_TKINFO"
	.tkinfo
        /*0018*/ 	.word	0x00000002
        /*0030*/ 	.string	""
        /*0030*/ 	.string	"ptxas"
        /*0030*/ 	.string	"Cuda compilation tools, release 13.0, V13.0.88"
        /*0030*/ 	.string	"Build cuda_13.0.r13.0/compiler.36424714_0"
        /*0030*/ 	.string	"-arch sm_100 -m 64 "



//--------------------- .note.nv.cuinfo           --------------------------
	.section	.note.nv.cuinfo,"",@"SHT_NOTE"
	.sectionflags	@"SHF_NOTE_NV_CUINFO"
        /*0018*/ 	.short	0x0002
        /*001a*/ 	.short	0x0064
        /*001c*/ 	.short	0x0082
	.zero		2


//--------------------- .nv.info                  --------------------------
	.section	.nv.info,"",@"SHT_CUDA_INFO"
	.align	4


	//----- nvinfo : EIATTR_REGCOUNT
	.align		4
        /*0000*/ 	.byte	0x04, 0x2f
        /*0002*/ 	.short	(.L_2 - .L_1)
	.align		4
.L_1:
        /*0004*/ 	.word	index@(_Z9holaMundov)
        /*0008*/ 	.word	0x00000018


	//----- nvinfo : EIATTR_FRAME_SIZE
	.align		4
.L_2:
        /*000c*/ 	.byte	0x04, 0x11
        /*000e*/ 	.short	(.L_4 - .L_3)
	.align		4
.L_3:
        /*0010*/ 	.word	index@(_Z9holaMundov)
        /*0014*/ 	.word	0x00000000


	//----- nvinfo : EIATTR_MIN_STACK_SIZE
	.align		4
.L_4:
        /*0018*/ 	.byte	0x04, 0x12
        /*001a*/ 	.short	(.L_6 - .L_5)
	.align		4
.L_5:
        /*001c*/ 	.word	index@(_Z9holaMundov)
        /*0020*/ 	.word	0x00000000
.L_6:


//--------------------- .nv.compat                --------------------------
	.section	.nv.compat,"",@"SHT_CUDA_COMPAT_INFO"
	.align	4
        /*0000*/ 	.byte	0x02, 0x09, 0x00, 0x00, 0x02, 0x02, 0x01, 0x00, 0x02, 0x05, 0x05, 0x00, 0x03, 0x07, 0x01, 0x01
        /*0010*/ 	.byte	0x02, 0x03, 0x00, 0x00, 0x02, 0x06, 0x01, 0x00, 0x04, 0x0b, 0x08, 0x00, 0x09, 0x00, 0x00, 0x00
        /*0020*/ 	.byte	0x00, 0x00, 0x00, 0x00


//--------------------- .nv.info._Z9holaMundov    --------------------------
	.section	.nv.info._Z9holaMundov,"",@"SHT_CUDA_INFO"
	.sectionflags	@""
	.align	4


	//----- nvinfo : EIATTR_CUDA_API_VERSION
	.align		4
        /*0000*/ 	.byte	0x04, 0x37
        /*0002*/ 	.short	(.L_8 - .L_7)
.L_7:
        /*0004*/ 	.word	0x00000082


	//----- nvinfo : EIATTR_SPARSE_MMA_MASK
	.align		4
.L_8:
        /*0008*/ 	.byte	0x03, 0x50
        /*000a*/ 	.short	0x0000


	//----- nvinfo : EIATTR_MAXREG_COUNT
	.align		4
        /*000c*/ 	.byte	0x03, 0x1b
        /*000e*/ 	.short	0x00ff


	//----- nvinfo : EIATTR_EXTERNS
	.align		4
        /*0010*/ 	.byte	0x04, 0x0f
        /*0012*/ 	.short	(.L_10 - .L_9)


	//   ....[0]....
	.align		4
.L_9:
        /*0014*/ 	.word	index@(vprintf)


	//----- nvinfo : EIATTR_MERCURY_ISA_VERSION
	.align		4
.L_10:
        /*0018*/ 	.byte	0x03, 0x5f
        /*001a*/ 	.short	0x0101


	//----- nvinfo : EIATTR_VRC_CTA_INIT_COUNT
	.align		4
        /*001c*/ 	.byte	0x02, 0x4a
	.zero		1
	.zero		1


	//----- nvinfo : EIATTR_SYSCALL_OFFSETS
	.align		4
        /*0020*/ 	.byte	0x04, 0x46
        /*0022*/ 	.short	(.L_12 - .L_11)


	//   ....[0]....
.L_11:
        /*0024*/ 	.word	0x00000080


	//----- nvinfo : EIATTR_EXIT_INSTR_OFFSETS
	.align		4
.L_12:
        /*0028*/ 	.byte	0x04, 0x1c
        /*002a*/ 	.short	(.L_14 - .L_13)


	//   ....[0]....
.L_13:
        /*002c*/ 	.word	0x00000090


	//----- nvinfo : EIATTR_SW_WAR
	.align		4
.L_14:
        /*0030*/ 	.byte	0x04, 0x36
        /*0032*/ 	.short	(.L_16 - .L_15)
.L_15:
        /*0034*/ 	.word	0x00000008
.L_16:


//--------------------- .nv.callgraph             --------------------------
	.section	.nv.callgraph,"",@"SHT_CUDA_CALLGRAPH"
	.align	4
	.sectionentsize	8
	.align		4
        /*0000*/ 	.word	0x00000000
	.align		4
        /*0004*/ 	.word	0xffffffff
	.align		4
        /*0008*/ 	.word	index@(_Z9holaMundov)
	.align		4
        /*000c*/ 	.word	index@(vprintf)
	.align		4
        /*0010*/ 	.word	0x00000000
	.align		4
        /*0014*/ 	.word	0xfffffffe
	.align		4
        /*0018*/ 	.word	0x00000000
	.align		4
        /*001c*/ 	.word	0xfffffffd
	.align		4
        /*0020*/ 	.word	0x00000000
	.align		4
        /*0024*/ 	.word	0xfffffffc


//--------------------- .nv.constant4             --------------------------
	.section	.nv.constant4,"a",@progbits
	.align	8
	.align		8
.nv.constant4:
        /*0000*/ 	.dword	vprintf
	.align		8
        /*0008*/ 	.dword	$str


//--------------------- .text._Z9holaMundov       --------------------------
	.section	.text._Z9holaMundov,"ax",@progbits
	.align	128
        .global         _Z9holaMundov
        .type           _Z9holaMundov,@function
        .size           _Z9holaMundov,(.L_x_2 - _Z9holaMundov)
        .other          _Z9holaMundov,@"STO_CUDA_ENTRY STV_DEFAULT"
_Z9holaMundov:
.text._Z9holaMundov:
[----:B------:R-:W0:Y:S01]  /*0000*/  LDC R1, c[0x0][0x37c] ;  /* 0x0000df00ff017b82 */ /* 0x000e220000000800 */
[----:B------:R-:W-:Y:S01]  /*0010*/  MOV R0, 0x0 ;  /* 0x0000000000007802 */ /* 0x000fe20000000f00 */
[----:B------:R-:W1:Y:S01]  /*0020*/  LDCU.64 UR4, c[0x4][0x8] ;  /* 0x01000100ff0477ac */ /* 0x000e620008000a00 */
[----:B------:R-:W-:-:S05]  /*0030*/  CS2R R6, SRZ ;  /* 0x0000000000067805 */ /* 0x000fca000001ff00 */
[----:B------:R2:W3:Y:S01]  /*0040*/  LDC.64 R2, c[0x4][R0] ;  /* 0x0100000000027b82 */ /* 0x0004e20000000a00 */
[----:B-1----:R-:W-:Y:S02]  /*0050*/  IMAD.U32 R4, RZ, RZ, UR4 ;  /* 0x00000004ff047e24 */ /* 0x002fe4000f8e00ff */
[----:B--2---:R-:W-:-:S07]  /*0060*/  IMAD.U32 R5, RZ, RZ, UR5 ;  /* 0x00000005ff057e24 */ /* 0x004fce000f8e00ff */
[----:B------:R-:W-:-:S07]  /*0070*/  LEPC R20, `(.L_x_0) ;  /* 0x000000001014794e */ /* 0x000fce0000000000 */
[----:B0--3--:R-:W-:Y:S05]  /*0080*/  CALL.ABS.NOINC R2 ;  /* 0x0000000002007343 */ /* 0x009fea0003c00000 */
.L_x_0:
[----:B------:R-:W-:Y:S05]  /*0090*/  EXIT ;  /* 0x000000000000794d */ /* 0x000fea0003800000 */
.L_x_1:
[----:B------:R-:W-:-:S00]  /*00a0*/  BRA `(.L_x_1) ;  /* 0xfffffffc00fc7947 */ /* 0x000fc0000383ffff */
[----:B------:R-:W-:-:S00]  /*00b0*/  NOP ;  /* 0x0000000000007918 */ /* 0x000fc00000000000 */
        /* <DEDUP_REMOVED lines=12> */
.L_x_2:


//--------------------- .nv.global.init           --------------------------
	.section	.nv.global.init,"aw",@progbits
.nv.global.init:
	.type		$str,@object
	.size		$str,(.L_0 - $str)
$str:
        /*0000*/ 	.byte	0x68, 0x6f, 0x6c, 0x61, 0x20, 0x64, 0x65, 0x73, 0x64, 0x65, 0x20, 0x6b, 0x65, 0x72, 0x6e, 0x65
        /*0010*/ 	.byte	0x6c, 0x00
.L_0:


//--------------------- .nv.shared.reserved.0     --------------------------
	.section	.nv.shared.reserved.0,"aw",@nobits
	.weak		__nv_reservedSMEM_offset_0_alias
	.size		__nv_reservedSMEM_offset_0_alias, 0, 64
	.other		__nv_reservedSMEM_offset_0_alias,@"STO_CUDA_RESERVED_SHARED STV_DEFAULT"
__nv_reservedSMEM_offset_0_alias:
	.zero		0
	.zero		64


//--------------------- .nv.constant0._Z9holaMundov --------------------------
	.section	.nv.constant0._Z9holaMundov,"a",@progbits
	.sectionflags	@""
	.align	4
.nv.constant0._Z9holaMundov:
	.zero		896


//--------------------- SYMBOLS --------------------------

	.type		.nv.reservedSmem.offset0,@object
	.size		.nv.reservedSmem.offset0,0x4
	.type		vprintf,@function
